	.headerflags	@"EF_CUDA_TEXMODE_UNIFIED EF_CUDA_64BIT_ADDRESS EF_CUDA_ACCELERATORS EF_CUDA_SM90 EF_CUDA_VIRTUAL_SM(EF_CUDA_SM90)"
	.elftype	@"ET_EXEC"


//--------------------- .nv.info                  --------------------------
	.section	.nv.info,"",@"SHT_CUDA_INFO"
	.align	4


	//----- nvinfo : EIATTR_REGCOUNT
	.align		4
        /*0000*/ 	.byte	0x04, 0x2f
        /*0002*/ 	.short	(.L_1 - .L_0)
	.align		4
.L_0:
        /*0004*/ 	.word	index@(triton_poi_fused_cat_14)
        /*0008*/ 	.word	0x00000020


	//----- nvinfo : EIATTR_MIN_STACK_SIZE
	.align		4
.L_1:
        /*000c*/ 	.byte	0x04, 0x12
        /*000e*/ 	.short	(.L_3 - .L_2)
	.align		4
.L_2:
        /*0010*/ 	.word	index@(triton_poi_fused_cat_14)
        /*0014*/ 	.word	0x00000000


	//----- nvinfo : EIATTR_FRAME_SIZE
	.align		4
.L_3:
        /*0018*/ 	.byte	0x04, 0x11
        /*001a*/ 	.short	(.L_5 - .L_4)
	.align		4
.L_4:
        /*001c*/ 	.word	index@(triton_poi_fused_cat_14)
        /*0020*/ 	.word	0x00000000


	//----- nvinfo : EIATTR_MIN_STACK_SIZE
	.align		4
.L_5:
        /*0024*/ 	.byte	0x04, 0x12
        /*0026*/ 	.short	(.L_7 - .L_6)
	.align		4
.L_6:
        /*0028*/ 	.word	index@(triton_poi_fused_cat_14)
        /*002c*/ 	.word	0x00000000
.L_7:


//--------------------- .nv.info.triton_poi_fused_cat_14 --------------------------
	.section	.nv.info.triton_poi_fused_cat_14,"",@"SHT_CUDA_INFO"
	.sectionflags	@""
	.align	4


	//----- nvinfo : EIATTR_CUDA_API_VERSION
	.align		4
        /*0000*/ 	.byte	0x04, 0x37
        /*0002*/ 	.short	(.L_9 - .L_8)
.L_8:
        /*0004*/ 	.word	0x0000007c


	//----- nvinfo : EIATTR_KPARAM_INFO
	.align		4
.L_9:
        /*0008*/ 	.byte	0x04, 0x17
        /*000a*/ 	.short	(.L_11 - .L_10)
.L_10:
        /*000c*/ 	.word	0x00000000
        /*0010*/ 	.short	0x0005
        /*0012*/ 	.short	0x0028
        /*0014*/ 	.byte	0x00, 0xf0, 0x11, 0x00


	//----- nvinfo : EIATTR_KPARAM_INFO
	.align		4
.L_11:
        /*0018*/ 	.byte	0x04, 0x17
        /*001a*/ 	.short	(.L_13 - .L_12)
.L_12:
        /*001c*/ 	.word	0x00000000
        /*0020*/ 	.short	0x0004
        /*0022*/ 	.short	0x0020
        /*0024*/ 	.byte	0x00, 0xf4, 0x21, 0x00


	//----- nvinfo : EIATTR_KPARAM_INFO
	.align		4
.L_13:
        /*0028*/ 	.byte	0x04, 0x17
        /*002a*/ 	.short	(.L_15 - .L_14)
.L_14:
        /*002c*/ 	.word	0x00000000
        /*0030*/ 	.short	0x0003
        /*0032*/ 	.short	0x0018
        /*0034*/ 	.byte	0x00, 0xf4, 0x21, 0x00


	//----- nvinfo : EIATTR_KPARAM_INFO
	.align		4
.L_15:
        /*0038*/ 	.byte	0x04, 0x17
        /*003a*/ 	.short	(.L_17 - .L_16)
.L_16:
        /*003c*/ 	.word	0x00000000
        /*0040*/ 	.short	0x0002
        /*0042*/ 	.short	0x0010
        /*0044*/ 	.byte	0x00, 0xf4, 0x21, 0x00


	//----- nvinfo : EIATTR_KPARAM_INFO
	.align		4
.L_17:
        /*0048*/ 	.byte	0x04, 0x17
        /*004a*/ 	.short	(.L_19 - .L_18)
.L_18:
        /*004c*/ 	.word	0x00000000
        /*0050*/ 	.short	0x0001
        /*0052*/ 	.short	0x0008
        /*0054*/ 	.byte	0x00, 0xf4, 0x21, 0x00


	//----- nvinfo : EIATTR_KPARAM_INFO
	.align		4
.L_19:
        /*0058*/ 	.byte	0x04, 0x17
        /*005a*/ 	.short	(.L_21 - .L_20)
.L_20:
        /*005c*/ 	.word	0x00000000
        /*0060*/ 	.short	0x0000
        /*0062*/ 	.short	0x0000
        /*0064*/ 	.byte	0x00, 0xf4, 0x21, 0x00


	//----- nvinfo : EIATTR_SPARSE_MMA_MASK
	.align		4
.L_21:
        /*0068*/ 	.byte	0x03, 0x50
        /*006a*/ 	.short	0x0000


	//----- nvinfo : EIATTR_MAXREG_COUNT
	.align		4
        /*006c*/ 	.byte	0x03, 0x1b
        /*006e*/ 	.short	0x00ff


	//----- nvinfo : EIATTR_EXIT_INSTR_OFFSETS
	.align		4
        /*0070*/ 	.byte	0x04, 0x1c
        /*0072*/ 	.short	(.L_23 - .L_22)


	//   ....[0]....
.L_22:
        /*0074*/ 	.word	0x000011c0


	//----- nvinfo : EIATTR_REQNTID
	.align		4
.L_23:
        /*0078*/ 	.byte	0x04, 0x10
        /*007a*/ 	.short	(.L_25 - .L_24)
.L_24:
        /*007c*/ 	.word	0x00000080
        /*0080*/ 	.word	0x00000001
        /*0084*/ 	.word	0x00000001


	//----- nvinfo : EIATTR_CBANK_PARAM_SIZE
	.align		4
.L_25:
        /*0088*/ 	.byte	0x03, 0x19
        /*008a*/ 	.short	0x002c


	//----- nvinfo : EIATTR_PARAM_CBANK
	.align		4
        /*008c*/ 	.byte	0x04, 0x0a
        /*008e*/ 	.short	(.L_27 - .L_26)
	.align		4
.L_26:
        /*0090*/ 	.word	index@(.nv.constant0.triton_poi_fused_cat_14)
        /*0094*/ 	.short	0x0210
        /*0096*/ 	.short	0x002c


	//----- nvinfo : EIATTR_SW_WAR
	.align		4
.L_27:
        /*0098*/ 	.byte	0x04, 0x36
        /*009a*/ 	.short	(.L_29 - .L_28)
.L_28:
        /*009c*/ 	.word	0x00000008
.L_29:


//--------------------- .nv.callgraph             --------------------------
	.section	.nv.callgraph,"",@"SHT_CUDA_CALLGRAPH"
	.align	4
	.sectionentsize	8
	.align		4
        /*0000*/ 	.word	0x00000000
	.align		4
        /*0004*/ 	.word	0xffffffff
	.align		4
        /*0008*/ 	.word	0x00000000
	.align		4
        /*000c*/ 	.word	0xfffffffe
	.align		4
        /*0010*/ 	.word	0x00000000
	.align		4
        /*0014*/ 	.word	0xfffffffd
	.align		4
        /*0018*/ 	.word	0x00000000
	.align		4
        /*001c*/ 	.word	0xfffffffc


//--------------------- .text.triton_poi_fused_cat_14 --------------------------
	.section	.text.triton_poi_fused_cat_14,"ax",@progbits
	.align	128
        .global         triton_poi_fused_cat_14
        .type           triton_poi_fused_cat_14,@function
        .size           triton_poi_fused_cat_14,(.L_x_1 - triton_poi_fused_cat_14)
        .other          triton_poi_fused_cat_14,@"STO_CUDA_ENTRY STV_DEFAULT"
triton_poi_fused_cat_14:
.text.triton_poi_fused_cat_14:
[----:B------:R-:W-:Y:S01]  /*0000*/  LDC R1, c[0x0][0x28] ;  /* 0x00000a00ff017b82 */ /* 0x000fe20000000800 */
[----:B------:R-:W1:Y:S07]  /*0010*/  S2R R0, SR_TID.X ;  /* 0x0000000000007919 */ /* 0x000e6e0000002100 */
[----:B------:R-:W2:Y:S01]  /*0020*/  LDC.64 R14, c[0x0][0x210] ;  /* 0x00008400ff0e7b82 */ /* 0x000ea20000000a00 */
[----:B------:R-:W-:Y:S01]  /*0030*/  CS2R R12, SRZ ;  /* 0x00000000000c7805 */ /* 0x000fe2000001ff00 */
[----:B------:R-:W-:Y:S01]  /*0040*/  ULDC.64 UR4, c[0x0][0x208] ;  /* 0x0000820000047ab9 */ /* 0x000fe20000000a00 */
[----:B------:R-:W3:Y:S01]  /*0050*/  S2R R2, SR_CTAID.X ;  /* 0x0000000000027919 */ /* 0x000ee20000002500 */
[----:B------:R-:W-:Y:S01]  /*0060*/  ULDC.64 UR6, c[0x0][0x218] ;  /* 0x0000860000067ab9 */ /* 0x000fe20000000a00 */
[----:B-1----:R-:W-:-:S05]  /*0070*/  IMAD.SHL.U32 R0, R0, 0x4, RZ ;  /* 0x0000000400007824 */ /* 0x002fca00078e00ff */
[----:B------:R-:W-:-:S05]  /*0080*/  LOP3.LUT R3, R0, 0x1fc, RZ, 0xc0, !PT ;  /* 0x000001fc00037812 */ /* 0x000fca00078ec0ff */
[----:B---3--:R-:W-:-:S05]  /*0090*/  IMAD R0, R2, 0x400, R3 ;  /* 0x0000040002007824 */ /* 0x008fca00078e0203 */
[----:B------:R-:W-:-:S04]  /*00a0*/  SHF.R.S32.HI R3, RZ, 0x1f, R0 ;  /* 0x0000001fff037819 */ /* 0x000fc80000011400 */
[CC--:B------:R-:W-:Y:S02]  /*00b0*/  LEA.HI R4, R3.reuse, R0.reuse, RZ, 0x6 ;  /* 0x0000000003047211 */ /* 0x0c0fe400078f30ff */
[----:B------:R-:W-:Y:S02]  /*00c0*/  LEA.HI R7, R3, R0, RZ, 0x3 ;  /* 0x0000000003077211 */ /* 0x000fe400078f18ff */
[----:B------:R-:W-:Y:S02]  /*00d0*/  SHF.R.S32.HI R4, RZ, 0x6, R4 ;  /* 0x00000006ff047819 */ /* 0x000fe40000011404 */
[----:B------:R-:W-:Y:S02]  /*00e0*/  SHF.R.S32.HI R8, RZ, 0x3, R7 ;  /* 0x00000003ff087819 */ /* 0x000fe40000011407 */
[----:B------:R-:W-:Y:S01]  /*00f0*/  LOP3.LUT R7, R7, 0xfffffff8, RZ, 0xc0, !PT ;  /* 0xfffffff807077812 */ /* 0x000fe200078ec0ff */
[----:B------:R-:W-:-:S04]  /*0100*/  IMAD.HI R5, R4, 0x2aaaaaab, RZ ;  /* 0x2aaaaaab04057827 */ /* 0x000fc800078e02ff */
[----:B------:R-:W-:Y:S01]  /*0110*/  IMAD.IADD R23, R0, 0x1, -R7 ;  /* 0x0000000100177824 */ /* 0x000fe200078e0a07 */
[----:B------:R-:W-:-:S04]  /*0120*/  SHF.R.U32.HI R6, RZ, 0x1f, R5 ;  /* 0x0000001fff067819 */ /* 0x000fc80000011605 */
[----:B------:R-:W-:Y:S02]  /*0130*/  LEA.HI R3, R5, R6, RZ, 0x19 ;  /* 0x0000000605037211 */ /* 0x000fe400078fc8ff */
[----:B------:R-:W-:-:S03]  /*0140*/  LEA.HI R5, R8, R8, RZ, 0x3 ;  /* 0x0000000808057211 */ /* 0x000fc600078f18ff */
[----:B------:R-:W-:Y:S01]  /*0150*/  IMAD R3, R3, -0x300, R4 ;  /* 0xfffffd0003037824 */ /* 0x000fe200078e0204 */
[----:B------:R-:W-:-:S04]  /*0160*/  LOP3.LUT R5, R5, 0xfffffff8, RZ, 0xc0, !PT ;  /* 0xfffffff805057812 */ /* 0x000fc800078ec0ff */
[----:B------:R-:W-:Y:S01]  /*0170*/  ISETP.GE.AND P2, PT, R3, 0x200, PT ;  /* 0x000002000300780c */ /* 0x000fe20003f46270 */
[----:B------:R-:W-:-:S04]  /*0180*/  IMAD.IADD R5, R8, 0x1, -R5 ;  /* 0x0000000108057824 */ /* 0x000fc800078e0a05 */
[----:B--2---:R-:W-:-:S08]  /*0190*/  IMAD.WIDE R8, R5, 0x8, R14 ;  /* 0x0000000805087825 */ /* 0x004fd000078e020e */
[----:B------:R1:W2:Y:S01]  /*01a0*/  @!P2 LDG.E.EL.64 R12, desc[UR4][R8.64] ;  /* 0x00000004080ca981 */ /* 0x0002a2000c2e1b00 */
[----:B------:R-:W-:Y:S02]  /*01b0*/  CS2R R4, SRZ ;  /* 0x0000000000047805 */ /* 0x000fe4000001ff00 */
[----:B------:R-:W-:Y:S01]  /*01c0*/  CS2R R6, SRZ ;  /* 0x0000000000067805 */ /* 0x000fe2000001ff00 */
[----:B------:R-:W-:-:S05]  /*01d0*/  IMAD.WIDE R22, R23, 0x8, R14 ;  /* 0x0000000817167825 */ /* 0x000fca00078e020e */
[----:B------:R-:W3:Y:S01]  /*01e0*/  @!P2 LDG.E.EL.128 R4, desc[UR4][R22.64] ;  /* 0x000000041604a981 */ /* 0x000ee2000c2e1d00 */
[----:B------:R-:W-:Y:S01]  /*01f0*/  SHF.R.S32.HI R17, RZ, 0x15, R2 ;  /* 0x00000015ff117819 */ /* 0x000fe20000011402 */
[----:B------:R-:W-:Y:S01]  /*0200*/  VIADD R2, R0, 0x2 ;  /* 0x0000000200027836 */ /* 0x000fe20000000000 */
[----:B-1----:R-:W-:Y:S02]  /*0210*/  CS2R R8, SRZ ;  /* 0x0000000000087805 */ /* 0x002fe4000001ff00 */
[----:B------:R-:W-:-:S04]  /*0220*/  SGXT R17, R17, 0x1 ;  /* 0x000000011111781a */ /* 0x000fc80000000200 */
[----:B------:R-:W-:-:S04]  /*0230*/  LEA.HI R10, R17, R2, RZ, 0x3 ;  /* 0x00000002110a7211 */ /* 0x000fc800078f18ff */
[----:B------:R-:W-:-:S05]  /*0240*/  LOP3.LUT R11, R10, 0xfffffff8, RZ, 0xc0, !PT ;  /* 0xfffffff80a0b7812 */ /* 0x000fca00078ec0ff */
[----:B------:R-:W-:Y:S01]  /*0250*/  IMAD.IADD R25, R2, 0x1, -R11 ;  /* 0x0000000102197824 */ /* 0x000fe200078e0a0b */
[----:B------:R-:W-:-:S03]  /*0260*/  CS2R R10, SRZ ;  /* 0x00000000000a7805 */ /* 0x000fc6000001ff00 */
[----:B------:R-:W-:-:S05]  /*0270*/  IMAD.WIDE R24, R25, 0x8, R14 ;  /* 0x0000000819187825 */ /* 0x000fca00078e020e */
[----:B------:R-:W4:Y:S01]  /*0280*/  @!P2 LDG.E.EL.128 R8, desc[UR4][R24.64] ;  /* 0x000000041808a981 */ /* 0x000f22000c2e1d00 */
[----:B------:R-:W-:Y:S01]  /*0290*/  VIADD R18, R0, 0x200 ;  /* 0x0000020000127836 */ /* 0x000fe20000000000 */
[----:B------:R-:W-:-:S04]  /*02a0*/  CS2R R20, SRZ ;  /* 0x0000000000147805 */ /* 0x000fc8000001ff00 */
[CC--:B------:R-:W-:Y:S02]  /*02b0*/  LEA.HI R2, R17.reuse, R18.reuse, RZ, 0x6 ;  /* 0x0000001211027211 */ /* 0x0c0fe400078f30ff */
[----:B------:R-:W-:Y:S02]  /*02c0*/  LEA.HI R17, R17, R18, RZ, 0x3 ;  /* 0x0000001211117211 */ /* 0x000fe400078f18ff */
[----:B------:R-:W-:Y:S02]  /*02d0*/  SHF.R.S32.HI R2, RZ, 0x6, R2 ;  /* 0x00000006ff027819 */ /* 0x000fe40000011402 */
[----:B------:R-:W-:-:S03]  /*02e0*/  SHF.R.S32.HI R17, RZ, 0x3, R17 ;  /* 0x00000003ff117819 */ /* 0x000fc60000011411 */
[----:B------:R-:W-:-:S05]  /*02f0*/  IMAD.HI R16, R2, 0x2aaaaaab, RZ ;  /* 0x2aaaaaab02107827 */ /* 0x000fca00078e02ff */
[----:B------:R-:W-:-:S04]  /*0300*/  SHF.R.U32.HI R19, RZ, 0x1f, R16 ;  /* 0x0000001fff137819 */ /* 0x000fc80000011610 */
[----:B------:R-:W-:Y:S02]  /*0310*/  LEA.HI R19, R16, R19, RZ, 0x19 ;  /* 0x0000001310137211 */ /* 0x000fe400078fc8ff */
[----:B------:R-:W-:-:S03]  /*0320*/  LEA.HI R16, R17, R17, RZ, 0x3 ;  /* 0x0000001111107211 */ /* 0x000fc600078f18ff */
[----:B------:R-:W-:Y:S01]  /*0330*/  IMAD R2, R19, -0x300, R2 ;  /* 0xfffffd0013027824 */ /* 0x000fe200078e0202 */
[----:B------:R-:W-:-:S04]  /*0340*/  LOP3.LUT R16, R16, 0xfffffff8, RZ, 0xc0, !PT ;  /* 0xfffffff810107812 */ /* 0x000fc800078ec0ff */
[----:B------:R-:W-:Y:S01]  /*0350*/  ISETP.GE.AND P1, PT, R2, 0x200, PT ;  /* 0x000002000200780c */ /* 0x000fe20003f26270 */
[----:B------:R-:W-:-:S04]  /*0360*/  IMAD.IADD R17, R17, 0x1, -R16 ;  /* 0x0000000111117824 */ /* 0x000fc800078e0a10 */
[----:B------:R-:W-:-:S08]  /*0370*/  IMAD.WIDE R14, R17, 0x8, R14 ;  /* 0x00000008110e7825 */ /* 0x000fd000078e020e */
[----:B------:R1:W5:Y:S02]  /*0380*/  @!P1 LDG.E.EL.64 R20, desc[UR4][R14.64] ;  /* 0x000000040e149981 */ /* 0x000364000c2e1b00 */
[----:B-1----:R-:W-:Y:S02]  /*0390*/  CS2R R14, SRZ ;  /* 0x00000000000e7805 */ /* 0x002fe4000001ff00 */
[----:B--2---:R-:W-:Y:S02]  /*03a0*/  SEL R16, R13, RZ, !P2 ;  /* 0x000000ff0d107207 */ /* 0x004fe40005000000 */
[----:B------:R-:W-:Y:S02]  /*03b0*/  SEL R17, R12, RZ, !P2 ;  /* 0x000000ff0c117207 */ /* 0x000fe40005000000 */
[----:B------:R-:W-:-:S04]  /*03c0*/  SHF.R.U32.HI R13, RZ, 0x1e, R16 ;  /* 0x0000001eff0d7819 */ /* 0x000fc80000011610 */
[----:B------:R-:W-:Y:S02]  /*03d0*/  LOP3.LUT R12, R13, 0x2, RZ, 0xc0, !PT ;  /* 0x000000020d0c7812 */ /* 0x000fe400078ec0ff */
[----:B---3--:R-:W-:Y:S02]  /*03e0*/  SEL R4, R4, RZ, !P2 ;  /* 0x000000ff04047207 */ /* 0x008fe40005000000 */
[----:B------:R-:W-:Y:S01]  /*03f0*/  IADD3 R17, P0, R12, R17, RZ ;  /* 0x000000110c117210 */ /* 0x000fe20007f1e0ff */
[----:B------:R-:W-:Y:S01]  /*0400*/  IMAD.HI R12, R0, 0x2aaaaaab, RZ ;  /* 0x2aaaaaab000c7827 */ /* 0x000fe200078e02ff */
[----:B------:R-:W-:-:S03]  /*0410*/  SEL R5, R5, RZ, !P2 ;  /* 0x000000ff05057207 */ /* 0x000fc60005000000 */
[----:B------:R-:W-:Y:S01]  /*0420*/  IMAD.X R16, RZ, RZ, R16, P0 ;  /* 0x000000ffff107224 */ /* 0x000fe200000e0610 */
[C---:B------:R-:W-:Y:S01]  /*0430*/  LEA R26, P0, R4.reuse, UR6, 0x2 ;  /* 0x00000006041a7c11 */ /* 0x040fe2000f8010ff */
[----:B------:R-:W-:Y:S01]  /*0440*/  IMAD.SHL.U32 R28, R17, 0x8, RZ ;  /* 0x00000008111c7824 */ /* 0x000fe200078e00ff */
[--C-:B------:R-:W-:Y:S02]  /*0450*/  SHF.R.U32.HI R27, RZ, 0x1c, R5.reuse ;  /* 0x0000001cff1b7819 */ /* 0x100fe40000011605 */
[----:B------:R-:W-:Y:S02]  /*0460*/  LEA.HI.X R4, R4, UR7, R5, 0x2, P0 ;  /* 0x0000000704047c11 */ /* 0x000fe400080f1405 */
[----:B------:R-:W-:Y:S02]  /*0470*/  SHF.R.U32.HI R5, RZ, 0x1f, R12 ;  /* 0x0000001fff057819 */ /* 0x000fe4000001160c */
[----:B------:R-:W-:Y:S02]  /*0480*/  LOP3.LUT R27, R27, 0x8, RZ, 0xc0, !PT ;  /* 0x000000081b1b7812 */ /* 0x000fe400078ec0ff */
[----:B------:R-:W-:-:S02]  /*0490*/  LEA.HI.SX32 R5, R12, R5, 0x13 ;  /* 0x000000050c057211 */ /* 0x000fc400078f9aff */
[----:B------:R-:W-:Y:S02]  /*04a0*/  SHF.L.U64.HI R17, R17, 0x3, R16 ;  /* 0x0000000311117819 */ /* 0x000fe40000010210 */
[----:B------:R-:W-:Y:S01]  /*04b0*/  IADD3 R26, P0, P3, R28, R26, R27 ;  /* 0x0000001a1c1a7210 */ /* 0x000fe20007b1e01b */
[----:B------:R-:W-:Y:S01]  /*04c0*/  IMAD.SHL.U32 R19, R5, 0x800, RZ ;  /* 0x0000080005137824 */ /* 0x000fe200078e00ff */
[----:B------:R-:W-:Y:S02]  /*04d0*/  SEL R5, R6, RZ, !P2 ;  /* 0x000000ff06057207 */ /* 0x000fe40005000000 */
[----:B------:R-:W-:Y:S02]  /*04e0*/  CS2R R12, SRZ ;  /* 0x00000000000c7805 */ /* 0x000fe4000001ff00 */
[----:B------:R-:W-:Y:S01]  /*04f0*/  IADD3.X R27, R17, R4, RZ, P0, P3 ;  /* 0x00000004111b7210 */ /* 0x000fe200007e64ff */
[----:B------:R-:W-:Y:S01]  /*0500*/  IMAD.SHL.U32 R16, R3, 0x4, RZ ;  /* 0x0000000403107824 */ /* 0x000fe200078e00ff */
[----:B------:R-:W-:Y:S01]  /*0510*/  SEL R7, R7, RZ, !P2 ;  /* 0x000000ff07077207 */ /* 0x000fe20005000000 */
[----:B------:R-:W-:Y:S01]  /*0520*/  IMAD.MOV.U32 R4, RZ, RZ, RZ ;  /* 0x000000ffff047224 */ /* 0x000fe200078e00ff */
[----:B------:R-:W-:Y:S01]  /*0530*/  LEA R6, P0, R5, UR6, 0x2 ;  /* 0x0000000605067c11 */ /* 0x000fe2000f8010ff */
[----:B------:R4:W2:Y:S01]  /*0540*/  @!P1 LDG.E.EL.128 R12, desc[UR4][R22.64] ;  /* 0x00000004160c9981 */ /* 0x0008a2000c2e1d00 */
[----:B------:R-:W-:-:S02]  /*0550*/  IMAD.WIDE R26, R16, 0x4, R26 ;  /* 0x00000004101a7825 */ /* 0x000fc400078e021a */
[--C-:B------:R-:W-:Y:S02]  /*0560*/  LEA.HI.X R5, R5, UR7, R7.reuse, 0x2, P0 ;  /* 0x0000000705057c11 */ /* 0x100fe400080f1407 */
[----:B------:R-:W-:Y:S01]  /*0570*/  SHF.R.U32.HI R7, RZ, 0x1c, R7 ;  /* 0x0000001cff077819 */ /* 0x000fe20000011607 */
[----:B------:R-:W-:-:S03]  /*0580*/  IMAD.WIDE R26, R19, 0x4, R26 ;  /* 0x00000004131a7825 */ /* 0x000fc600078e021a */
[----:B------:R-:W-:Y:S02]  /*0590*/  LOP3.LUT R7, R7, 0x8, RZ, 0xc0, !PT ;  /* 0x0000000807077812 */ /* 0x000fe400078ec0ff */
[----:B----4-:R-:W-:Y:S01]  /*05a0*/  SEL R23, R9, RZ, !P2 ;  /* 0x000000ff09177207 */ /* 0x010fe20005000000 */
[----:B------:R1:W3:Y:S01]  /*05b0*/  @!P2 LDG.E.EL R4, desc[UR4][R26.64] ;  /* 0x000000041a04a981 */ /* 0x0002e2000c2e1900 */
[----:B------:R-:W-:-:S04]  /*05c0*/  IADD3 R6, P0, P3, R28, R6, R7 ;  /* 0x000000061c067210 */ /* 0x000fc80007b1e007 */
[----:B------:R-:W-:-:S03]  /*05d0*/  IADD3.X R7, R17, R5, RZ, P0, P3 ;  /* 0x0000000511077210 */ /* 0x000fc600007e64ff */
[----:B------:R-:W-:Y:S01]  /*05e0*/  IMAD.WIDE R6, R16, 0x4, R6 ;  /* 0x0000000410067825 */ /* 0x000fe200078e0206 */
[----:B-1----:R-:W-:-:S03]  /*05f0*/  SEL R26, R8, RZ, !P2 ;  /* 0x000000ff081a7207 */ /* 0x002fc60005000000 */
[----:B------:R-:W-:Y:S02]  /*0600*/  IMAD.MOV.U32 R5, RZ, RZ, RZ ;  /* 0x000000ffff057224 */ /* 0x000fe400078e00ff */
[----:B------:R-:W-:Y:S01]  /*0610*/  IMAD.WIDE R8, R19, 0x4, R6 ;  /* 0x0000000413087825 */ /* 0x000fe200078e0206 */
[----:B------:R-:W-:Y:S02]  /*0620*/  SEL R7, R11, RZ, !P2 ;  /* 0x000000ff0b077207 */ /* 0x000fe40005000000 */
[----:B------:R-:W-:Y:S02]  /*0630*/  SEL R22, R10, RZ, !P2 ;  /* 0x000000ff0a167207 */ /* 0x000fe40005000000 */
[----:B------:R-:W-:Y:S01]  /*0640*/  CS2R R10, SRZ ;  /* 0x00000000000a7805 */ /* 0x000fe2000001ff00 */
[----:B------:R1:W4:Y:S02]  /*0650*/  @!P2 LDG.E.EL R5, desc[UR4][R8.64] ;  /* 0x000000040805a981 */ /* 0x000324000c2e1900 */
[----:B-1----:R-:W-:-:S06]  /*0660*/  CS2R R8, SRZ ;  /* 0x0000000000087805 */ /* 0x002fcc000001ff00 */
[----:B------:R-:W3:Y:S01]  /*0670*/  @!P1 LDG.E.EL.128 R8, desc[UR4][R24.64] ;  /* 0x0000000418089981 */ /* 0x000ee2000c2e1d00 */
[--C-:B------:R-:W-:Y:S02]  /*0680*/  SHF.R.U32.HI R27, RZ, 0x1c, R23.reuse ;  /* 0x0000001cff1b7819 */ /* 0x100fe40000011617 */
[C---:B------:R-:W-:Y:S02]  /*0690*/  LEA R6, P0, R26.reuse, UR6, 0x2 ;  /* 0x000000061a067c11 */ /* 0x040fe4000f8010ff */
[----:B------:R-:W-:Y:S02]  /*06a0*/  LOP3.LUT R27, R27, 0x8, RZ, 0xc0, !PT ;  /* 0x000000081b1b7812 */ /* 0x000fe400078ec0ff */
[----:B------:R-:W-:Y:S02]  /*06b0*/  LEA.HI.X R23, R26, UR7, R23, 0x2, P0 ;  /* 0x000000071a177c11 */ /* 0x000fe400080f1417 */
[----:B------:R-:W-:Y:S02]  /*06c0*/  IADD3 R26, P0, P3, R28, R6, R27 ;  /* 0x000000061c1a7210 */ /* 0x000fe40007b1e01b */
[----:B------:R-:W-:-:S02]  /*06d0*/  SHF.R.U32.HI R29, RZ, 0x1c, R7 ;  /* 0x0000001cff1d7819 */ /* 0x000fc40000011607 */
[----:B------:R-:W-:Y:S02]  /*06e0*/  IADD3.X R27, R17, R23, RZ, P0, P3 ;  /* 0x00000017111b7210 */ /* 0x000fe400007e64ff */
[C---:B------:R-:W-:Y:S02]  /*06f0*/  LEA R6, P0, R22.reuse, UR6, 0x2 ;  /* 0x0000000616067c11 */ /* 0x040fe4000f8010ff */
[----:B------:R-:W-:Y:S02]  /*0700*/  LOP3.LUT R29, R29, 0x8, RZ, 0xc0, !PT ;  /* 0x000000081d1d7812 */ /* 0x000fe400078ec0ff */
[----:B------:R-:W-:Y:S02]  /*0710*/  LEA.HI.X R22, R22, UR7, R7, 0x2, P0 ;  /* 0x0000000716167c11 */ /* 0x000fe400080f1407 */
[----:B------:R-:W-:Y:S02]  /*0720*/  IADD3 R28, P3, P4, R28, R6, R29 ;  /* 0x000000061c1c7210 */ /* 0x000fe40007c7e01d */
[----:B-----5:R-:W-:-:S02]  /*0730*/  SEL R7, R20, RZ, !P1 ;  /* 0x000000ff14077207 */ /* 0x020fc40004800000 */
[----:B------:R-:W-:Y:S02]  /*0740*/  IADD3.X R29, R17, R22, RZ, P3, P4 ;  /* 0x00000016111d7210 */ /* 0x000fe40001fe84ff */
[----:B------:R-:W-:Y:S01]  /*0750*/  SEL R20, R21, RZ, !P1 ;  /* 0x000000ff15147207 */ /* 0x000fe20004800000 */
[----:B------:R-:W-:-:S04]  /*0760*/  IMAD.WIDE R26, R16, 0x4, R26 ;  /* 0x00000004101a7825 */ /* 0x000fc800078e021a */
[----:B------:R-:W-:Y:S01]  /*0770*/  IMAD.WIDE R28, R16, 0x4, R28 ;  /* 0x00000004101c7825 */ /* 0x000fe200078e021c */
[----:B------:R-:W-:-:S04]  /*0780*/  SHF.R.U32.HI R16, RZ, 0x1e, R20 ;  /* 0x0000001eff107819 */ /* 0x000fc80000011614 */
[----:B------:R-:W-:-:S04]  /*0790*/  LOP3.LUT R16, R16, 0x2, RZ, 0xc0, !PT ;  /* 0x0000000210107812 */ /* 0x000fc800078ec0ff */
[----:B------:R-:W-:-:S05]  /*07a0*/  IADD3 R7, P0, R16, R7, RZ ;  /* 0x0000000710077210 */ /* 0x000fca0007f1e0ff */
[----:B------:R-:W-:Y:S02]  /*07b0*/  IMAD.X R20, RZ, RZ, R20, P0 ;  /* 0x000000ffff147224 */ /* 0x000fe400000e0614 */
[----:B------:R-:W-:-:S03]  /*07c0*/  IMAD.HI R18, R18, 0x2aaaaaab, RZ ;  /* 0x2aaaaaab12127827 */ /* 0x000fc600078e02ff */
[C---:B------:R-:W-:Y:S01]  /*07d0*/  SHF.L.U64.HI R21, R7.reuse, 0x3, R20 ;  /* 0x0000000307157819 */ /* 0x040fe20000010214 */
[----:B------:R-:W-:Y:S01]  /*07e0*/  IMAD.SHL.U32 R20, R7, 0x8, RZ ;  /* 0x0000000807147824 */ /* 0x000fe200078e00ff */
[----:B------:R-:W-:Y:S01]  /*07f0*/  SHF.R.U32.HI R7, RZ, 0x1f, R18 ;  /* 0x0000001fff077819 */ /* 0x000fe20000011612 */
[----:B------:R-:W-:-:S04]  /*0800*/  IMAD.WIDE R26, R19, 0x4, R26 ;  /* 0x00000004131a7825 */ /* 0x000fc800078e021a */
[----:B------:R-:W-:-:S04]  /*0810*/  IMAD.WIDE R28, R19, 0x4, R28 ;  /* 0x00000004131c7825 */ /* 0x000fc800078e021c */
[----:B------:R-:W-:Y:S02]  /*0820*/  IMAD.SHL.U32 R19, R2, 0x4, RZ ;  /* 0x0000000402137824 */ /* 0x000fe400078e00ff */
[----:B------:R-:W-:-:S06]  /*0830*/  IMAD.MOV.U32 R16, RZ, RZ, RZ ;  /* 0x000000ffff107224 */ /* 0x000fcc00078e00ff */
[----:B------:R-:W5:Y:S01]  /*0840*/  @!P2 LDG.E.EL R16, desc[UR4][R28.64] ;  /* 0x000000041c10a981 */ /* 0x000f62000c2e1900 */
[----:B------:R-:W-:-:S06]  /*0850*/  IMAD.MOV.U32 R6, RZ, RZ, RZ ;  /* 0x000000ffff067224 */ /* 0x000fcc00078e00ff */
[----:B------:R1:W4:Y:S02]  /*0860*/  @!P2 LDG.E.EL R6, desc[UR4][R26.64] ;  /* 0x000000041a06a981 */ /* 0x000324000c2e1900 */
[----:B01----:R-:W0:Y:S01]  /*0870*/  LDC.64 R26, c[0x0][0x220] ;  /* 0x00008800ff1a7b82 */ /* 0x003e220000000a00 */
[----:B------:R-:W-:Y:S02]  /*0880*/  IMAD.MOV.U32 R17, RZ, RZ, RZ ;  /* 0x000000ffff117224 */ /* 0x000fe400078e00ff */
[----:B0-----:R-:W-:-:S05]  /*0890*/  IMAD.WIDE R22, R3, 0x4, R26 ;  /* 0x0000000403167825 */ /* 0x001fca00078e021a */
[----:B------:R-:W4:Y:S01]  /*08a0*/  @!P2 LDG.E.EL R17, desc[UR4][R22.64] ;  /* 0x000000041611a981 */ /* 0x000f22000c2e1900 */
[----:B------:R-:W-:Y:S01]  /*08b0*/  IMAD.WIDE R26, R2, 0x4, R26 ;  /* 0x00000004021a7825 */ /* 0x000fe200078e021a */
[----:B--2---:R-:W-:Y:S02]  /*08c0*/  SEL R13, R13, RZ, !P1 ;  /* 0x000000ff0d0d7207 */ /* 0x004fe40004800000 */
[----:B------:R-:W-:Y:S02]  /*08d0*/  SEL R12, R12, RZ, !P1 ;  /* 0x000000ff0c0c7207 */ /* 0x000fe40004800000 */
[----:B------:R-:W-:Y:S02]  /*08e0*/  SHF.R.U32.HI R25, RZ, 0x1c, R13 ;  /* 0x0000001cff197819 */ /* 0x000fe4000001160d */
[----:B------:R-:W-:Y:S02]  /*08f0*/  LEA R24, P0, R12, UR6, 0x2 ;  /* 0x000000060c187c11 */ /* 0x000fe4000f8010ff */
[----:B------:R-:W-:-:S02]  /*0900*/  LOP3.LUT R25, R25, 0x8, RZ, 0xc0, !PT ;  /* 0x0000000819197812 */ /* 0x000fc400078ec0ff */
[----:B------:R-:W-:Y:S02]  /*0910*/  LEA.HI.X R12, R12, UR7, R13, 0x2, P0 ;  /* 0x000000070c0c7c11 */ /* 0x000fe400080f140d */
[----:B------:R-:W-:-:S04]  /*0920*/  IADD3 R24, P0, P3, R20, R24, R25 ;  /* 0x0000001814187210 */ /* 0x000fc80007b1e019 */
[----:B------:R-:W-:Y:S02]  /*0930*/  IADD3.X R25, R21, R12, RZ, P0, P3 ;  /* 0x0000000c15197210 */ /* 0x000fe400007e64ff */
[----:B------:R-:W-:Y:S01]  /*0940*/  LEA.HI.SX32 R12, R18, R7, 0x13 ;  /* 0x00000007120c7211 */ /* 0x000fe200078f9aff */
[----:B------:R-:W-:-:S04]  /*0950*/  IMAD.WIDE R24, R19, 0x4, R24 ;  /* 0x0000000413187825 */ /* 0x000fc800078e0218 */
[----:B------:R-:W-:Y:S02]  /*0960*/  IMAD.SHL.U32 R13, R12, 0x800, RZ ;  /* 0x000008000c0d7824 */ /* 0x000fe400078e00ff */
[----:B------:R-:W-:Y:S02]  /*0970*/  IMAD.MOV.U32 R7, RZ, RZ, RZ ;  /* 0x000000ffff077224 */ /* 0x000fe400078e00ff */
[----:B------:R-:W-:Y:S01]  /*0980*/  IMAD.WIDE R24, R13, 0x4, R24 ;  /* 0x000000040d187825 */ /* 0x000fe200078e0218 */
[----:B------:R-:W-:-:S04]  /*0990*/  SEL R18, R14, RZ, !P1 ;  /* 0x000000ff0e127207 */ /* 0x000fc80004800000 */
[----:B------:R0:W2:Y:S01]  /*09a0*/  @!P1 LDG.E.EL R7, desc[UR4][R24.64] ;  /* 0x0000000418079981 */ /* 0x0000a2000c2e1900 */
[----:B------:R-:W-:Y:S02]  /*09b0*/  LEA R14, P0, R18, UR6, 0x2 ;  /* 0x00000006120e7c11 */ /* 0x000fe4000f8010ff */
[----:B0-----:R-:W-:Y:S02]  /*09c0*/  SEL R25, R15, RZ, !P1 ;  /* 0x000000ff0f197207 */ /* 0x001fe40004800000 */
[----:B---3--:R-:W-:Y:S02]  /*09d0*/  SEL R9, R9, RZ, !P1 ;  /* 0x000000ff09097207 */ /* 0x008fe40004800000 */
[----:B------:R-:W-:Y:S02]  /*09e0*/  SEL R28, R8, RZ, !P1 ;  /* 0x000000ff081c7207 */ /* 0x000fe40004800000 */
[--C-:B------:R-:W-:Y:S02]  /*09f0*/  SHF.R.U32.HI R15, RZ, 0x1c, R25.reuse ;  /* 0x0000001cff0f7819 */ /* 0x100fe40000011619 */
[----:B------:R-:W-:-:S02]  /*0a00*/  LEA.HI.X R18, R18, UR7, R25, 0x2, P0 ;  /* 0x0000000712127c11 */ /* 0x000fc400080f1419 */
[----:B------:R-:W-:Y:S02]  /*0a10*/  SHF.R.U32.HI R25, RZ, 0x1c, R9 ;  /* 0x0000001cff197819 */ /* 0x000fe40000011609 */
[----:B------:R-:W-:Y:S02]  /*0a20*/  LEA R24, P4, R28, UR6, 0x2 ;  /* 0x000000061c187c11 */ /* 0x000fe4000f8810ff */
[----:B------:R-:W-:Y:S02]  /*0a30*/  SEL R11, R11, RZ, !P1 ;  /* 0x000000ff0b0b7207 */ /* 0x000fe40004800000 */
[----:B------:R-:W-:Y:S02]  /*0a40*/  SEL R8, R10, RZ, !P1 ;  /* 0x000000ff0a087207 */ /* 0x000fe40004800000 */
[----:B------:R-:W-:Y:S02]  /*0a50*/  LOP3.LUT R15, R15, 0x8, RZ, 0xc0, !PT ;  /* 0x000000080f0f7812 */ /* 0x000fe400078ec0ff */
[----:B------:R-:W-:-:S02]  /*0a60*/  LOP3.LUT R25, R25, 0x8, RZ, 0xc0, !PT ;  /* 0x0000000819197812 */ /* 0x000fc400078ec0ff */
[----:B------:R-:W-:Y:S02]  /*0a70*/  LEA.HI.X R10, R28, UR7, R9, 0x2, P4 ;  /* 0x000000071c0a7c11 */ /* 0x000fe4000a0f1409 */
[----:B------:R-:W-:Y:S02]  /*0a80*/  SHF.R.U32.HI R9, RZ, 0x1c, R11 ;  /* 0x0000001cff097819 */ /* 0x000fe4000001160b */
[C---:B------:R-:W-:Y:S02]  /*0a90*/  IADD3 R14, P3, P0, R20.reuse, R14, R15 ;  /* 0x0000000e140e7210 */ /* 0x040fe4000787e00f */
[----:B------:R-:W-:Y:S02]  /*0aa0*/  IADD3 R24, P4, P5, R20, R24, R25 ;  /* 0x0000001814187210 */ /* 0x000fe40007d9e019 */
[----:B------:R-:W-:Y:S02]  /*0ab0*/  LOP3.LUT R9, R9, 0x8, RZ, 0xc0, !PT ;  /* 0x0000000809097812 */ /* 0x000fe400078ec0ff */
[----:B------:R-:W-:-:S02]  /*0ac0*/  LEA R25, P6, R8, UR6, 0x2 ;  /* 0x0000000608197c11 */ /* 0x000fc4000f8c10ff */
[C---:B------:R-:W-:Y:S02]  /*0ad0*/  IADD3.X R15, R21.reuse, R18, RZ, P3, P0 ;  /* 0x00000012150f7210 */ /* 0x040fe40001fe04ff */
[----:B------:R-:W-:Y:S02]  /*0ae0*/  IADD3 R20, P0, P3, R20, R25, R9 ;  /* 0x0000001914147210 */ /* 0x000fe40007b1e009 */
[----:B------:R-:W-:Y:S02]  /*0af0*/  LEA.HI.X R8, R8, UR7, R11, 0x2, P6 ;  /* 0x0000000708087c11 */ /* 0x000fe4000b0f140b */
[----:B------:R-:W-:Y:S02]  /*0b00*/  CS2R R28, SRZ ;  /* 0x00000000001c7805 */ /* 0x000fe4000001ff00 */
[C---:B------:R-:W-:Y:S01]  /*0b10*/  IADD3.X R25, R21.reuse, R10, RZ, P4, P5 ;  /* 0x0000000a15197210 */ /* 0x040fe200027ea4ff */
[----:B------:R-:W-:Y:S01]  /*0b20*/  IMAD.HI R10, R0, 0x2aaaaaab, RZ ;  /* 0x2aaaaaab000a7827 */ /* 0x000fe200078e02ff */
[----:B------:R-:W-:Y:S01]  /*0b30*/  IADD3.X R21, R21, R8, RZ, P0, P3 ;  /* 0x0000000815157210 */ /* 0x000fe200007e64ff */
[----:B------:R-:W-:-:S02]  /*0b40*/  ULDC.64 UR6, c[0x0][0x228] ;  /* 0x00008a0000067ab9 */ /* 0x000fc40000000a00 */
[C---:B------:R-:W-:Y:S01]  /*0b50*/  IMAD.WIDE R8, R19.reuse, 0x4, R14 ;  /* 0x0000000413087825 */ /* 0x040fe200078e020e */
[----:B------:R-:W-:Y:S01]  /*0b60*/  SHF.R.U32.HI R11, RZ, 0x1f, R10 ;  /* 0x0000001fff0b7819 */ /* 0x000fe2000001160a */
[----:B------:R-:W3:Y:S02]  /*0b70*/  @!P2 LDG.E.EL R28, desc[UR4][R22.64] ;  /* 0x00000004161ca981 */ /* 0x000ee4000c2e1900 */
[C---:B------:R-:W-:Y:S01]  /*0b80*/  IMAD.WIDE R14, R19.reuse, 0x4, R24 ;  /* 0x00000004130e7825 */ /* 0x040fe200078e0218 */
[----:B------:R-:W-:Y:S01]  /*0b90*/  LEA.HI.SX32 R10, R10, R11, 0x13 ;  /* 0x0000000b0a0a7211 */ /* 0x000fe200078f9aff */
[----:B------:R-:W3:Y:S02]  /*0ba0*/  @!P2 LDG.E.EL R29, desc[UR4][R22.64] ;  /* 0x00000004161da981 */ /* 0x000ee4000c2e1900 */
[----:B------:R-:W-:Y:S01]  /*0bb0*/  IMAD.WIDE R20, R19, 0x4, R20 ;  /* 0x0000000413147825 */ /* 0x000fe200078e0214 */
[----:B------:R-:W-:Y:S02]  /*0bc0*/  CS2R R18, SRZ ;  /* 0x0000000000127805 */ /* 0x000fe4000001ff00 */
[----:B------:R-:W-:Y:S01]  /*0bd0*/  SHF.R.S32.HI R11, RZ, 0x1f, R0 ;  /* 0x0000001fff0b7819 */ /* 0x000fe20000011400 */
[----:B------:R-:W-:-:S03]  /*0be0*/  IMAD.WIDE R8, R13, 0x4, R8 ;  /* 0x000000040d087825 */ /* 0x000fc600078e0208 */
[----:B------:R-:W-:Y:S02]  /*0bf0*/  LEA.HI R11, R11, R0, RZ, 0x6 ;  /* 0x000000000b0b7211 */ /* 0x000fe400078f30ff */
[----:B------:R0:W3:Y:S02]  /*0c00*/  @!P1 LDG.E.EL R18, desc[UR4][R8.64] ;  /* 0x0000000408129981 */ /* 0x0000e4000c2e1900 */
[----:B------:R-:W-:Y:S01]  /*0c10*/  LOP3.LUT R11, R11, 0xffffffc0, RZ, 0xc0, !PT ;  /* 0xffffffc00b0b7812 */ /* 0x000fe200078ec0ff */
[----:B------:R-:W-:Y:S01]  /*0c20*/  IMAD.WIDE R14, R13, 0x4, R14 ;  /* 0x000000040d0e7825 */ /* 0x000fe200078e020e */
[----:B------:R-:W-:-:S03]  /*0c30*/  ISETP.GT.AND P5, PT, R3, 0x1ff, PT ;  /* 0x000001ff0300780c */ /* 0x000fc60003fa4270 */
[----:B0-----:R-:W-:Y:S01]  /*0c40*/  IMAD.WIDE R8, R13, 0x4, R20 ;  /* 0x000000040d087825 */ /* 0x001fe200078e0214 */
[----:B------:R-:W-:Y:S01]  /*0c50*/  CS2R R20, SRZ ;  /* 0x0000000000147805 */ /* 0x000fe2000001ff00 */
[----:B------:R-:W3:Y:S02]  /*0c60*/  @!P1 LDG.E.EL R19, desc[UR4][R14.64] ;  /* 0x000000040e139981 */ /* 0x000ee4000c2e1900 */
[----:B------:R-:W-:-:S03]  /*0c70*/  IMAD.SHL.U32 R3, R3, 0x40, RZ ;  /* 0x0000004003037824 */ /* 0x000fc600078e00ff */
[----:B------:R0:W3:Y:S01]  /*0c80*/  @!P1 LDG.E.EL R20, desc[UR4][R8.64] ;  /* 0x0000000408149981 */ /* 0x0000e2000c2e1900 */
[----:B------:R-:W-:Y:S02]  /*0c90*/  IMAD.SHL.U32 R12, R12, 0x4000, RZ ;  /* 0x000040000c0c7824 */ /* 0x000fe400078e00ff */
[----:B------:R-:W-:Y:S01]  /*0ca0*/  IMAD.SHL.U32 R13, R2, 0x40, RZ ;  /* 0x00000040020d7824 */ /* 0x000fe200078e00ff */
[----:B------:R-:W-:Y:S01]  /*0cb0*/  CS2R R24, SRZ ;  /* 0x0000000000187805 */ /* 0x000fe2000001ff00 */
[----:B------:R-:W3:Y:S01]  /*0cc0*/  @!P1 LDG.E.EL R21, desc[UR4][R26.64] ;  /* 0x000000041a159981 */ /* 0x000ee2000c2e1900 */
[----:B0-----:R-:W-:-:S04]  /*0cd0*/  IMAD.SHL.U32 R9, R10, 0x4000, RZ ;  /* 0x000040000a097824 */ /* 0x001fc800078e00ff */
[----:B------:R0:W3:Y:S01]  /*0ce0*/  @!P2 LDG.E.EL R25, desc[UR4][R22.64] ;  /* 0x000000041619a981 */ /* 0x0000e2000c2e1900 */
[----:B------:R-:W-:Y:S01]  /*0cf0*/  IMAD.IADD R8, R0, 0x1, -R11 ;  /* 0x0000000100087824 */ /* 0x000fe200078e0a0b */
[----:B------:R-:W-:Y:S02]  /*0d00*/  SHF.R.S32.HI R11, RZ, 0x1f, R3 ;  /* 0x0000001fff0b7819 */ /* 0x000fe40000011403 */
[--C-:B------:R-:W-:Y:S01]  /*0d10*/  SHF.R.S32.HI R14, RZ, 0x1f, R9.reuse ;  /* 0x0000001fff0e7819 */ /* 0x100fe20000011409 */
[----:B------:R-:W3:Y:S01]  /*0d20*/  @!P1 LDG.E.EL R24, desc[UR4][R26.64] ;  /* 0x000000041a189981 */ /* 0x000ee2000c2e1900 */
[----:B------:R-:W-:Y:S02]  /*0d30*/  SHF.R.S32.HI R10, RZ, 0x1f, R8 ;  /* 0x0000001fff0a7819 */ /* 0x000fe40000011408 */
[----:B------:R-:W-:-:S04]  /*0d40*/  IADD3 R9, P0, P3, R3, R8, R9 ;  /* 0x0000000803097210 */ /* 0x000fc80007b1e009 */
[----:B------:R-:W-:Y:S02]  /*0d50*/  IADD3.X R11, R11, R10, R14, P0, P3 ;  /* 0x0000000a0b0b7210 */ /* 0x000fe400007e640e */
[--C-:B------:R-:W-:Y:S02]  /*0d60*/  IADD3 R3, P3, P4, R13, R8, R12.reuse ;  /* 0x000000080d037210 */ /* 0x100fe40007c7e00c */
[----:B------:R-:W-:Y:S02]  /*0d70*/  SHF.R.S32.HI R12, RZ, 0x1f, R12 ;  /* 0x0000001fff0c7819 */ /* 0x000fe4000001140c */
[----:B------:R-:W-:Y:S02]  /*0d80*/  SHF.R.S32.HI R13, RZ, 0x1f, R13 ;  /* 0x0000001fff0d7819 */ /* 0x000fe4000001140d */
[----:B------:R-:W-:Y:S02]  /*0d90*/  LEA R14, P0, R9, UR6, 0x2 ;  /* 0x00000006090e7c11 */ /* 0x000fe4000f8010ff */
[----:B0-----:R-:W-:-:S02]  /*0da0*/  CS2R R22, SRZ ;  /* 0x0000000000167805 */ /* 0x001fc4000001ff00 */
[----:B------:R-:W-:Y:S02]  /*0db0*/  IADD3.X R12, R13, R10, R12, P3, P4 ;  /* 0x0000000a0d0c7210 */ /* 0x000fe40001fe840c */
[----:B------:R-:W-:Y:S02]  /*0dc0*/  LEA.HI.X R15, R9, UR7, R11, 0x2, P0 ;  /* 0x00000007090f7c11 */ /* 0x000fe400080f140b */
[----:B------:R-:W-:Y:S02]  /*0dd0*/  CS2R R8, SRZ ;  /* 0x0000000000087805 */ /* 0x000fe4000001ff00 */
[----:B------:R-:W-:Y:S01]  /*0de0*/  CS2R R10, SRZ ;  /* 0x00000000000a7805 */ /* 0x000fe2000001ff00 */
[----:B------:R-:W3:Y:S01]  /*0df0*/  @!P1 LDG.E.EL R22, desc[UR4][R26.64] ;  /* 0x000000041a169981 */ /* 0x000ee2000c2e1900 */
[----:B------:R-:W-:-:S03]  /*0e00*/  ISETP.GT.AND P0, PT, R2, 0x1ff, PT ;  /* 0x000001ff0200780c */ /* 0x000fc60003f04270 */
[----:B------:R0:W3:Y:S04]  /*0e10*/  @!P1 LDG.E.EL R23, desc[UR4][R26.64] ;  /* 0x000000041a179981 */ /* 0x0000e8000c2e1900 */
[----:B------:R1:W3:Y:S01]  /*0e20*/  @P5 LDG.E.128 R8, desc[UR4][R14.64+-0x20000] ;  /* 0xfe0000040e085981 */ /* 0x0002e2000c1e1d00 */
[----:B0-----:R-:W-:-:S04]  /*0e30*/  LEA R26, P3, R3, UR6, 0x2 ;  /* 0x00000006031a7c11 */ /* 0x001fc8000f8610ff */
[----:B------:R-:W-:Y:S02]  /*0e40*/  LEA.HI.X R27, R3, UR7, R12, 0x2, P3 ;  /* 0x00000007031b7c11 */ /* 0x000fe400098f140c */
[----:B------:R-:W-:Y:S02]  /*0e50*/  CS2R R12, SRZ ;  /* 0x00000000000c7805 */ /* 0x000fe4000001ff00 */
[----:B-1----:R-:W-:-:S06]  /*0e60*/  CS2R R14, SRZ ;  /* 0x00000000000e7805 */ /* 0x002fcc000001ff00 */
[----:B------:R0:W3:Y:S01]  /*0e70*/  @P0 LDG.E.128 R12, desc[UR4][R26.64+-0x20000] ;  /* 0xfe0000041a0c0981 */ /* 0x0000e2000c1e1d00 */
[----:B----4-:R-:W-:Y:S02]  /*0e80*/  SEL R17, R17, RZ, !P2 ;  /* 0x000000ff11117207 */ /* 0x010fe40005000000 */
[----:B------:R-:W-:Y:S02]  /*0e90*/  SEL R4, R4, RZ, !P2 ;  /* 0x000000ff04047207 */ /* 0x000fe40005000000 */
[----:B------:R-:W-:Y:S02]  /*0ea0*/  SEL R5, R5, RZ, !P2 ;  /* 0x000000ff05057207 */ /* 0x000fe40005000000 */
[C---:B------:R-:W-:Y:S01]  /*0eb0*/  FSETP.GEU.AND P6, PT, R4.reuse, -R17, PT ;  /* 0x800000110400720b */ /* 0x040fe20003fce000 */
[----:B------:R-:W-:Y:S01]  /*0ec0*/  FADD R2, R4, R17 ;  /* 0x0000001104027221 */ /* 0x000fe20000000000 */
[----:B------:R-:W-:Y:S02]  /*0ed0*/  SEL R6, R6, RZ, !P2 ;  /* 0x000000ff06067207 */ /* 0x000fe40005000000 */
[----:B-----5:R-:W-:-:S02]  /*0ee0*/  SEL R16, R16, RZ, !P2 ;  /* 0x000000ff10107207 */ /* 0x020fc40005000000 */
[----:B--2---:R-:W-:Y:S02]  /*0ef0*/  SEL R7, R7, RZ, !P1 ;  /* 0x000000ff07077207 */ /* 0x004fe40004800000 */
[----:B---3--:R-:W-:-:S04]  /*0f00*/  SEL R28, R28, RZ, !P2 ;  /* 0x000000ff1c1c7207 */ /* 0x008fc80005000000 */
[C---:B------:R-:W-:Y:S01]  /*0f10*/  FSETP.GEU.AND P3, PT, R5.reuse, -R28, PT ;  /* 0x8000001c0500720b */ /* 0x040fe20003f6e000 */
[----:B------:R-:W-:Y:S02]  /*0f20*/  FADD R3, R5, R28 ;  /* 0x0000001c05037221 */ /* 0x000fe40000000000 */
[----:B------:R-:W1:Y:S01]  /*0f30*/  LDC.64 R4, c[0x0][0x230] ;  /* 0x00008c00ff047b82 */ /* 0x000e620000000a00 */
[----:B------:R-:W-:Y:S02]  /*0f40*/  SEL R29, R29, RZ, !P2 ;  /* 0x000000ff1d1d7207 */ /* 0x000fe40005000000 */
[----:B------:R-:W-:Y:S02]  /*0f50*/  SEL R18, R18, RZ, !P1 ;  /* 0x000000ff12127207 */ /* 0x000fe40004800000 */
[----:B------:R-:W-:Y:S02]  /*0f60*/  SEL R19, R19, RZ, !P1 ;  /* 0x000000ff13137207 */ /* 0x000fe40004800000 */
[----:B0-----:R-:W-:-:S02]  /*0f70*/  SEL R26, R21, RZ, !P1 ;  /* 0x000000ff151a7207 */ /* 0x001fc40004800000 */
[----:B------:R-:W-:-:S04]  /*0f80*/  SEL R25, R25, RZ, !P2 ;  /* 0x000000ff19197207 */ /* 0x000fc80005000000 */
[C---:B------:R-:W-:Y:S01]  /*0f90*/  FSETP.GEU.AND P4, PT, R6.reuse, -R25, PT ;  /* 0x800000190600720b */ /* 0x040fe20003f8e000 */
[----:B------:R-:W-:Y:S01]  /*0fa0*/  FADD R6, R6, R25 ;  /* 0x0000001906067221 */ /* 0x000fe20000000000 */
[----:B------:R-:W-:Y:S01]  /*0fb0*/  SEL R24, R24, RZ, !P1 ;  /* 0x000000ff18187207 */ /* 0x000fe20004800000 */
[----:B-1----:R-:W-:Y:S01]  /*0fc0*/  IMAD.WIDE R4, R0, 0x4, R4 ;  /* 0x0000000400047825 */ /* 0x002fe200078e0204 */
[----:B------:R-:W-:Y:S02]  /*0fd0*/  SEL R17, R22, RZ, !P1 ;  /* 0x000000ff16117207 */ /* 0x000fe40004800000 */
[----:B------:R-:W-:Y:S02]  /*0fe0*/  SEL R8, R8, RZ, P5 ;  /* 0x000000ff08087207 */ /* 0x000fe40002800000 */
[----:B------:R-:W-:Y:S02]  /*0ff0*/  SEL R9, R9, RZ, P5 ;  /* 0x000000ff09097207 */ /* 0x000fe40002800000 */
[----:B------:R-:W-:-:S02]  /*1000*/  SEL R10, R10, RZ, P5 ;  /* 0x000000ff0a0a7207 */ /* 0x000fc40002800000 */
[----:B------:R-:W-:Y:S02]  /*1010*/  SEL R11, R11, RZ, P5 ;  /* 0x000000ff0b0b7207 */ /* 0x000fe40002800000 */
[C---:B------:R-:W-:Y:S01]  /*1020*/  FSETP.GEU.AND P5, PT, R16.reuse, -R29, PT ;  /* 0x8000001d1000720b */ /* 0x040fe20003fae000 */
[----:B------:R-:W-:Y:S01]  /*1030*/  FADD R16, R16, R29 ;  /* 0x0000001d10107221 */ /* 0x000fe20000000000 */
[----:B------:R-:W-:Y:S01]  /*1040*/  @!P2 SEL R8, R2, RZ, P6 ;  /* 0x000000ff0208a207 */ /* 0x000fe20003000000 */
[----:B------:R-:W-:Y:S01]  /*1050*/  FADD R2, R7, R26 ;  /* 0x0000001a07027221 */ /* 0x000fe20000000000 */
[----:B------:R-:W-:Y:S01]  /*1060*/  @!P2 SEL R9, R3, RZ, P3 ;  /* 0x000000ff0309a207 */ /* 0x000fe20001800000 */
[C---:B------:R-:W-:Y:S01]  /*1070*/  FADD R3, R18.reuse, R17 ;  /* 0x0000001112037221 */ /* 0x040fe20000000000 */
[----:B------:R-:W-:Y:S02]  /*1080*/  FSETP.GEU.AND P6, PT, R7, -R26, PT ;  /* 0x8000001a0700720b */ /* 0x000fe40003fce000 */
[----:B------:R-:W-:-:S02]  /*1090*/  FSETP.GEU.AND P3, PT, R18, -R17, PT ;  /* 0x800000111200720b */ /* 0x000fc40003f6e000 */
[----:B------:R-:W-:Y:S02]  /*10a0*/  SEL R18, R23, RZ, !P1 ;  /* 0x000000ff17127207 */ /* 0x000fe40004800000 */
[----:B------:R-:W-:Y:S02]  /*10b0*/  SEL R7, R20, RZ, !P1 ;  /* 0x000000ff14077207 */ /* 0x000fe40004800000 */
[----:B------:R-:W-:Y:S02]  /*10c0*/  @!P2 SEL R10, R6, RZ, P4 ;  /* 0x000000ff060aa207 */ /* 0x000fe40002000000 */
[----:B------:R-:W-:Y:S02]  /*10d0*/  @!P2 SEL R11, R16, RZ, P5 ;  /* 0x000000ff100ba207 */ /* 0x000fe40002800000 */
[C---:B------:R-:W-:Y:S01]  /*10e0*/  FSETP.GEU.AND P4, PT, R19.reuse, -R18, PT ;  /* 0x800000121300720b */ /* 0x040fe20003f8e000 */
[----:B------:R-:W-:Y:S01]  /*10f0*/  FADD R18, R19, R18 ;  /* 0x0000001213127221 */ /* 0x000fe20000000000 */
[C---:B------:R-:W-:Y:S01]  /*1100*/  FSETP.GEU.AND P2, PT, R7.reuse, -R24, PT ;  /* 0x800000180700720b */ /* 0x040fe20003f4e000 */
[----:B------:R-:W-:Y:S01]  /*1110*/  FADD R7, R7, R24 ;  /* 0x0000001807077221 */ /* 0x000fe20000000000 */
[----:B------:R-:W-:-:S02]  /*1120*/  SEL R12, R12, RZ, P0 ;  /* 0x000000ff0c0c7207 */ /* 0x000fc40000000000 */
[----:B------:R-:W-:Y:S02]  /*1130*/  SEL R13, R13, RZ, P0 ;  /* 0x000000ff0d0d7207 */ /* 0x000fe40000000000 */
[----:B------:R-:W-:Y:S02]  /*1140*/  SEL R14, R14, RZ, P0 ;  /* 0x000000ff0e0e7207 */ /* 0x000fe40000000000 */
[----:B------:R-:W-:Y:S02]  /*1150*/  SEL R15, R15, RZ, P0 ;  /* 0x000000ff0f0f7207 */ /* 0x000fe40000000000 */
[----:B------:R-:W-:Y:S02]  /*1160*/  @!P1 SEL R12, R2, RZ, P6 ;  /* 0x000000ff020c9207 */ /* 0x000fe40003000000 */
[----:B------:R-:W-:Y:S02]  /*1170*/  @!P1 SEL R13, R3, RZ, P3 ;  /* 0x000000ff030d9207 */ /* 0x000fe40001800000 */
[----:B------:R-:W-:-:S02]  /*1180*/  @!P1 SEL R14, R18, RZ, P4 ;  /* 0x000000ff120e9207 */ /* 0x000fc40002000000 */
[----:B------:R-:W-:Y:S01]  /*1190*/  @!P1 SEL R15, R7, RZ, P2 ;  /* 0x000000ff070f9207 */ /* 0x000fe20001000000 */
[----:B------:R-:W-:Y:S04]  /*11a0*/  STG.E.128 desc[UR4][R4.64], R8 ;  /* 0x0000000804007986 */ /* 0x000fe8000c101d04 */
[----:B------:R-:W-:Y:S01]  /*11b0*/  STG.E.128 desc[UR4][R4.64+0x800], R12 ;  /* 0x0008000c04007986 */ /* 0x000fe2000c101d04 */
[----:B------:R-:W-:Y:S05]  /*11c0*/  EXIT ;  /* 0x000000000000794d */ /* 0x000fea0003800000 */
.L_x_0:
[----:B------:R-:W-:-:S00]  /*11d0*/  BRA `(.L_x_0) ;  /* 0xfffffffc00fc7947 */ /* 0x000fc0000383ffff */
[----:B------:R-:W-:-:S00]  /*11e0*/  NOP ;  /* 0x0000000000007918 */ /* 0x000fc00000000000 */
        /* <DEDUP_REMOVED lines=9> */
.L_x_1:


//--------------------- .nv.constant0.triton_poi_fused_cat_14 --------------------------
	.section	.nv.constant0.triton_poi_fused_cat_14,"a",@progbits
	.sectionflags	@""
	.align	4
.nv.constant0.triton_poi_fused_cat_14:
	.zero		572
